//
// Generated by NVIDIA NVVM Compiler
//
// Compiler Build ID: CL-36424714
// Cuda compilation tools, release 13.0, V13.0.88
// Based on NVVM 20.0.0
//

.version 9.0
.target sm_100
.address_size 64

	// .globl	default_function_kernel
// _ZZ23default_function_kernelE8A_shared has been demoted
// _ZZ23default_function_kernelE8B_shared has been demoted

.visible .entry default_function_kernel(
	.param .u64 .ptr .align 1 default_function_kernel_param_0,
	.param .u64 .ptr .align 1 default_function_kernel_param_1,
	.param .u64 .ptr .align 1 default_function_kernel_param_2,
	.param .u64 .ptr .align 1 default_function_kernel_param_3
)
.maxntid 32
{
	.reg .pred 	%p<3>;
	.reg .b32 	%r<47>;
	.reg .b32 	%f<314>;
	.reg .b64 	%rd<16>;
	// demoted variable
	.shared .align 4 .b8 _ZZ23default_function_kernelE8A_shared[8192];
	// demoted variable
	.shared .align 4 .b8 _ZZ23default_function_kernelE8B_shared[8192];
	ld.param.u64 	%rd5, [default_function_kernel_param_0];
	ld.param.u64 	%rd6, [default_function_kernel_param_1];
	ld.param.u64 	%rd3, [default_function_kernel_param_2];
	ld.param.u64 	%rd4, [default_function_kernel_param_3];
	cvta.to.global.u64 	%rd1, %rd6;
	cvta.to.global.u64 	%rd2, %rd5;
	mov.u32 	%r1, %tid.x;
	shl.b32 	%r16, %r1, 4;
	mov.u32 	%r17, _ZZ23default_function_kernelE8A_shared;
	add.s32 	%r2, %r17, %r16;
	mov.u32 	%r3, %ctaid.x;
	shl.b32 	%r18, %r3, 10;
	and.b32  	%r19, %r18, 2147467264;
	shl.b32 	%r20, %r1, 2;
	or.b32  	%r4, %r19, %r20;
	shl.b32 	%r21, %r1, 1;
	and.b32  	%r5, %r3, 15;
	shl.b32 	%r22, %r3, 14;
	and.b32  	%r23, %r22, 245760;
	or.b32  	%r6, %r23, %r21;
	and.b32  	%r7, %r1, 15;
	shl.b32 	%r24, %r1, 3;
	mov.u32 	%r25, _ZZ23default_function_kernelE8B_shared;
	add.s32 	%r8, %r25, %r24;
	shl.b32 	%r26, %r1, 9;
	and.b32  	%r27, %r26, 7680;
	add.s32 	%r28, %r27, %r25;
	add.s32 	%r9, %r28, 16;
	shl.b32 	%r29, %r1, 8;
	and.b32  	%r30, %r29, 4096;
	add.s32 	%r10, %r17, %r30;
	mov.b32 	%r45, 0;
	mov.f32 	%f306, 0f00000000;
	mov.f32 	%f307, %f306;
	mov.f32 	%f308, %f306;
	mov.f32 	%f309, %f306;
	mov.f32 	%f310, %f306;
	mov.f32 	%f311, %f306;
	mov.f32 	%f312, %f306;
	mov.f32 	%f313, %f306;
$L__BB0_1:
	bar.sync 	0;
	shl.b32 	%r32, %r45, 7;
	add.s32 	%r33, %r4, %r32;
	mul.wide.u32 	%rd7, %r33, 4;
	add.s64 	%rd8, %rd2, %rd7;
	ld.global.nc.v4.f32 	{%f26, %f27, %f28, %f29}, [%rd8];
	st.shared.v4.f32 	[%r2], {%f26, %f27, %f28, %f29};
	ld.global.nc.v4.f32 	{%f30, %f31, %f32, %f33}, [%rd8+4096];
	st.shared.v4.f32 	[%r2+512], {%f30, %f31, %f32, %f33};
	ld.global.nc.v4.f32 	{%f34, %f35, %f36, %f37}, [%rd8+8192];
	st.shared.v4.f32 	[%r2+1024], {%f34, %f35, %f36, %f37};
	ld.global.nc.v4.f32 	{%f38, %f39, %f40, %f41}, [%rd8+12288];
	st.shared.v4.f32 	[%r2+1536], {%f38, %f39, %f40, %f41};
	ld.global.nc.v4.f32 	{%f42, %f43, %f44, %f45}, [%rd8+16384];
	st.shared.v4.f32 	[%r2+2048], {%f42, %f43, %f44, %f45};
	ld.global.nc.v4.f32 	{%f46, %f47, %f48, %f49}, [%rd8+20480];
	st.shared.v4.f32 	[%r2+2560], {%f46, %f47, %f48, %f49};
	ld.global.nc.v4.f32 	{%f50, %f51, %f52, %f53}, [%rd8+24576];
	st.shared.v4.f32 	[%r2+3072], {%f50, %f51, %f52, %f53};
	ld.global.nc.v4.f32 	{%f54, %f55, %f56, %f57}, [%rd8+28672];
	st.shared.v4.f32 	[%r2+3584], {%f54, %f55, %f56, %f57};
	ld.global.nc.v4.f32 	{%f58, %f59, %f60, %f61}, [%rd8+32768];
	st.shared.v4.f32 	[%r2+4096], {%f58, %f59, %f60, %f61};
	ld.global.nc.v4.f32 	{%f62, %f63, %f64, %f65}, [%rd8+36864];
	st.shared.v4.f32 	[%r2+4608], {%f62, %f63, %f64, %f65};
	ld.global.nc.v4.f32 	{%f66, %f67, %f68, %f69}, [%rd8+40960];
	st.shared.v4.f32 	[%r2+5120], {%f66, %f67, %f68, %f69};
	ld.global.nc.v4.f32 	{%f70, %f71, %f72, %f73}, [%rd8+45056];
	st.shared.v4.f32 	[%r2+5632], {%f70, %f71, %f72, %f73};
	ld.global.nc.v4.f32 	{%f74, %f75, %f76, %f77}, [%rd8+49152];
	st.shared.v4.f32 	[%r2+6144], {%f74, %f75, %f76, %f77};
	ld.global.nc.v4.f32 	{%f78, %f79, %f80, %f81}, [%rd8+53248];
	st.shared.v4.f32 	[%r2+6656], {%f78, %f79, %f80, %f81};
	ld.global.nc.v4.f32 	{%f82, %f83, %f84, %f85}, [%rd8+57344];
	st.shared.v4.f32 	[%r2+7168], {%f82, %f83, %f84, %f85};
	ld.global.nc.v4.f32 	{%f86, %f87, %f88, %f89}, [%rd8+61440];
	st.shared.v4.f32 	[%r2+7680], {%f86, %f87, %f88, %f89};
	add.s32 	%r34, %r6, %r32;
	mul.wide.u32 	%rd9, %r34, 4;
	add.s64 	%rd10, %rd1, %rd9;
	ld.global.nc.v2.f32 	{%f90, %f91}, [%rd10];
	st.shared.v2.f32 	[%r8], {%f90, %f91};
	ld.global.nc.v2.f32 	{%f92, %f93}, [%rd10+256];
	st.shared.v2.f32 	[%r8+256], {%f92, %f93};
	ld.global.nc.v2.f32 	{%f94, %f95}, [%rd10+4096];
	st.shared.v2.f32 	[%r8+512], {%f94, %f95};
	ld.global.nc.v2.f32 	{%f96, %f97}, [%rd10+4352];
	st.shared.v2.f32 	[%r8+768], {%f96, %f97};
	ld.global.nc.v2.f32 	{%f98, %f99}, [%rd10+8192];
	st.shared.v2.f32 	[%r8+1024], {%f98, %f99};
	ld.global.nc.v2.f32 	{%f100, %f101}, [%rd10+8448];
	st.shared.v2.f32 	[%r8+1280], {%f100, %f101};
	ld.global.nc.v2.f32 	{%f102, %f103}, [%rd10+12288];
	st.shared.v2.f32 	[%r8+1536], {%f102, %f103};
	ld.global.nc.v2.f32 	{%f104, %f105}, [%rd10+12544];
	st.shared.v2.f32 	[%r8+1792], {%f104, %f105};
	ld.global.nc.v2.f32 	{%f106, %f107}, [%rd10+16384];
	st.shared.v2.f32 	[%r8+2048], {%f106, %f107};
	ld.global.nc.v2.f32 	{%f108, %f109}, [%rd10+16640];
	st.shared.v2.f32 	[%r8+2304], {%f108, %f109};
	ld.global.nc.v2.f32 	{%f110, %f111}, [%rd10+20480];
	st.shared.v2.f32 	[%r8+2560], {%f110, %f111};
	ld.global.nc.v2.f32 	{%f112, %f113}, [%rd10+20736];
	st.shared.v2.f32 	[%r8+2816], {%f112, %f113};
	ld.global.nc.v2.f32 	{%f114, %f115}, [%rd10+24576];
	st.shared.v2.f32 	[%r8+3072], {%f114, %f115};
	ld.global.nc.v2.f32 	{%f116, %f117}, [%rd10+24832];
	st.shared.v2.f32 	[%r8+3328], {%f116, %f117};
	ld.global.nc.v2.f32 	{%f118, %f119}, [%rd10+28672];
	st.shared.v2.f32 	[%r8+3584], {%f118, %f119};
	ld.global.nc.v2.f32 	{%f120, %f121}, [%rd10+28928];
	st.shared.v2.f32 	[%r8+3840], {%f120, %f121};
	ld.global.nc.v2.f32 	{%f122, %f123}, [%rd10+32768];
	st.shared.v2.f32 	[%r8+4096], {%f122, %f123};
	ld.global.nc.v2.f32 	{%f124, %f125}, [%rd10+33024];
	st.shared.v2.f32 	[%r8+4352], {%f124, %f125};
	ld.global.nc.v2.f32 	{%f126, %f127}, [%rd10+36864];
	st.shared.v2.f32 	[%r8+4608], {%f126, %f127};
	ld.global.nc.v2.f32 	{%f128, %f129}, [%rd10+37120];
	st.shared.v2.f32 	[%r8+4864], {%f128, %f129};
	ld.global.nc.v2.f32 	{%f130, %f131}, [%rd10+40960];
	st.shared.v2.f32 	[%r8+5120], {%f130, %f131};
	ld.global.nc.v2.f32 	{%f132, %f133}, [%rd10+41216];
	st.shared.v2.f32 	[%r8+5376], {%f132, %f133};
	ld.global.nc.v2.f32 	{%f134, %f135}, [%rd10+45056];
	st.shared.v2.f32 	[%r8+5632], {%f134, %f135};
	ld.global.nc.v2.f32 	{%f136, %f137}, [%rd10+45312];
	st.shared.v2.f32 	[%r8+5888], {%f136, %f137};
	ld.global.nc.v2.f32 	{%f138, %f139}, [%rd10+49152];
	st.shared.v2.f32 	[%r8+6144], {%f138, %f139};
	ld.global.nc.v2.f32 	{%f140, %f141}, [%rd10+49408];
	st.shared.v2.f32 	[%r8+6400], {%f140, %f141};
	ld.global.nc.v2.f32 	{%f142, %f143}, [%rd10+53248];
	st.shared.v2.f32 	[%r8+6656], {%f142, %f143};
	ld.global.nc.v2.f32 	{%f144, %f145}, [%rd10+53504];
	st.shared.v2.f32 	[%r8+6912], {%f144, %f145};
	ld.global.nc.v2.f32 	{%f146, %f147}, [%rd10+57344];
	st.shared.v2.f32 	[%r8+7168], {%f146, %f147};
	ld.global.nc.v2.f32 	{%f148, %f149}, [%rd10+57600];
	st.shared.v2.f32 	[%r8+7424], {%f148, %f149};
	ld.global.nc.v2.f32 	{%f150, %f151}, [%rd10+61440];
	st.shared.v2.f32 	[%r8+7680], {%f150, %f151};
	ld.global.nc.v2.f32 	{%f152, %f153}, [%rd10+61696];
	st.shared.v2.f32 	[%r8+7936], {%f152, %f153};
	bar.sync 	0;
	mov.b32 	%r46, 2048;
$L__BB0_2:
	add.s32 	%r35, %r9, %r46;
	ld.shared.f32 	%f154, [%r35+-2036];
	ld.shared.f32 	%f155, [%r35+-2040];
	ld.shared.f32 	%f156, [%r35+-2044];
	ld.shared.f32 	%f157, [%r35+-2048];
	ld.shared.f32 	%f158, [%r35+-2052];
	ld.shared.f32 	%f159, [%r35+-2056];
	ld.shared.f32 	%f160, [%r35+-2060];
	ld.shared.f32 	%f161, [%r35+-2064];
	add.s32 	%r36, %r10, %r46;
	ld.shared.f32 	%f162, [%r36+-2048];
	fma.rn.f32 	%f163, %f162, %f161, %f313;
	ld.shared.f32 	%f164, [%r36+-2044];
	fma.rn.f32 	%f165, %f164, %f160, %f163;
	ld.shared.f32 	%f166, [%r36+-2040];
	fma.rn.f32 	%f167, %f166, %f159, %f165;
	ld.shared.f32 	%f168, [%r36+-2036];
	fma.rn.f32 	%f169, %f168, %f158, %f167;
	ld.shared.f32 	%f170, [%r36+-2032];
	fma.rn.f32 	%f171, %f170, %f157, %f169;
	ld.shared.f32 	%f172, [%r36+-2028];
	fma.rn.f32 	%f173, %f172, %f156, %f171;
	ld.shared.f32 	%f174, [%r36+-2024];
	fma.rn.f32 	%f175, %f174, %f155, %f173;
	ld.shared.f32 	%f176, [%r36+-2020];
	fma.rn.f32 	%f313, %f176, %f154, %f175;
	ld.shared.f32 	%f177, [%r36+-1536];
	fma.rn.f32 	%f178, %f177, %f161, %f312;
	ld.shared.f32 	%f179, [%r36+-1532];
	fma.rn.f32 	%f180, %f179, %f160, %f178;
	ld.shared.f32 	%f181, [%r36+-1528];
	fma.rn.f32 	%f182, %f181, %f159, %f180;
	ld.shared.f32 	%f183, [%r36+-1524];
	fma.rn.f32 	%f184, %f183, %f158, %f182;
	ld.shared.f32 	%f185, [%r36+-1520];
	fma.rn.f32 	%f186, %f185, %f157, %f184;
	ld.shared.f32 	%f187, [%r36+-1516];
	fma.rn.f32 	%f188, %f187, %f156, %f186;
	ld.shared.f32 	%f189, [%r36+-1512];
	fma.rn.f32 	%f190, %f189, %f155, %f188;
	ld.shared.f32 	%f191, [%r36+-1508];
	fma.rn.f32 	%f312, %f191, %f154, %f190;
	ld.shared.f32 	%f192, [%r36+-1024];
	fma.rn.f32 	%f193, %f192, %f161, %f311;
	ld.shared.f32 	%f194, [%r36+-1020];
	fma.rn.f32 	%f195, %f194, %f160, %f193;
	ld.shared.f32 	%f196, [%r36+-1016];
	fma.rn.f32 	%f197, %f196, %f159, %f195;
	ld.shared.f32 	%f198, [%r36+-1012];
	fma.rn.f32 	%f199, %f198, %f158, %f197;
	ld.shared.f32 	%f200, [%r36+-1008];
	fma.rn.f32 	%f201, %f200, %f157, %f199;
	ld.shared.f32 	%f202, [%r36+-1004];
	fma.rn.f32 	%f203, %f202, %f156, %f201;
	ld.shared.f32 	%f204, [%r36+-1000];
	fma.rn.f32 	%f205, %f204, %f155, %f203;
	ld.shared.f32 	%f206, [%r36+-996];
	fma.rn.f32 	%f311, %f206, %f154, %f205;
	ld.shared.f32 	%f207, [%r36+-512];
	fma.rn.f32 	%f208, %f207, %f161, %f310;
	ld.shared.f32 	%f209, [%r36+-508];
	fma.rn.f32 	%f210, %f209, %f160, %f208;
	ld.shared.f32 	%f211, [%r36+-504];
	fma.rn.f32 	%f212, %f211, %f159, %f210;
	ld.shared.f32 	%f213, [%r36+-500];
	fma.rn.f32 	%f214, %f213, %f158, %f212;
	ld.shared.f32 	%f215, [%r36+-496];
	fma.rn.f32 	%f216, %f215, %f157, %f214;
	ld.shared.f32 	%f217, [%r36+-492];
	fma.rn.f32 	%f218, %f217, %f156, %f216;
	ld.shared.f32 	%f219, [%r36+-488];
	fma.rn.f32 	%f220, %f219, %f155, %f218;
	ld.shared.f32 	%f221, [%r36+-484];
	fma.rn.f32 	%f310, %f221, %f154, %f220;
	ld.shared.f32 	%f222, [%r36];
	fma.rn.f32 	%f223, %f222, %f161, %f309;
	ld.shared.f32 	%f224, [%r36+4];
	fma.rn.f32 	%f225, %f224, %f160, %f223;
	ld.shared.f32 	%f226, [%r36+8];
	fma.rn.f32 	%f227, %f226, %f159, %f225;
	ld.shared.f32 	%f228, [%r36+12];
	fma.rn.f32 	%f229, %f228, %f158, %f227;
	ld.shared.f32 	%f230, [%r36+16];
	fma.rn.f32 	%f231, %f230, %f157, %f229;
	ld.shared.f32 	%f232, [%r36+20];
	fma.rn.f32 	%f233, %f232, %f156, %f231;
	ld.shared.f32 	%f234, [%r36+24];
	fma.rn.f32 	%f235, %f234, %f155, %f233;
	ld.shared.f32 	%f236, [%r36+28];
	fma.rn.f32 	%f309, %f236, %f154, %f235;
	ld.shared.f32 	%f237, [%r36+512];
	fma.rn.f32 	%f238, %f237, %f161, %f308;
	ld.shared.f32 	%f239, [%r36+516];
	fma.rn.f32 	%f240, %f239, %f160, %f238;
	ld.shared.f32 	%f241, [%r36+520];
	fma.rn.f32 	%f242, %f241, %f159, %f240;
	ld.shared.f32 	%f243, [%r36+524];
	fma.rn.f32 	%f244, %f243, %f158, %f242;
	ld.shared.f32 	%f245, [%r36+528];
	fma.rn.f32 	%f246, %f245, %f157, %f244;
	ld.shared.f32 	%f247, [%r36+532];
	fma.rn.f32 	%f248, %f247, %f156, %f246;
	ld.shared.f32 	%f249, [%r36+536];
	fma.rn.f32 	%f250, %f249, %f155, %f248;
	ld.shared.f32 	%f251, [%r36+540];
	fma.rn.f32 	%f308, %f251, %f154, %f250;
	ld.shared.f32 	%f252, [%r36+1024];
	fma.rn.f32 	%f253, %f252, %f161, %f307;
	ld.shared.f32 	%f254, [%r36+1028];
	fma.rn.f32 	%f255, %f254, %f160, %f253;
	ld.shared.f32 	%f256, [%r36+1032];
	fma.rn.f32 	%f257, %f256, %f159, %f255;
	ld.shared.f32 	%f258, [%r36+1036];
	fma.rn.f32 	%f259, %f258, %f158, %f257;
	ld.shared.f32 	%f260, [%r36+1040];
	fma.rn.f32 	%f261, %f260, %f157, %f259;
	ld.shared.f32 	%f262, [%r36+1044];
	fma.rn.f32 	%f263, %f262, %f156, %f261;
	ld.shared.f32 	%f264, [%r36+1048];
	fma.rn.f32 	%f265, %f264, %f155, %f263;
	ld.shared.f32 	%f266, [%r36+1052];
	fma.rn.f32 	%f307, %f266, %f154, %f265;
	ld.shared.f32 	%f267, [%r36+1536];
	fma.rn.f32 	%f268, %f267, %f161, %f306;
	ld.shared.f32 	%f269, [%r36+1540];
	fma.rn.f32 	%f270, %f269, %f160, %f268;
	ld.shared.f32 	%f271, [%r36+1544];
	fma.rn.f32 	%f272, %f271, %f159, %f270;
	ld.shared.f32 	%f273, [%r36+1548];
	fma.rn.f32 	%f274, %f273, %f158, %f272;
	ld.shared.f32 	%f275, [%r36+1552];
	fma.rn.f32 	%f276, %f275, %f157, %f274;
	ld.shared.f32 	%f277, [%r36+1556];
	fma.rn.f32 	%f278, %f277, %f156, %f276;
	ld.shared.f32 	%f279, [%r36+1560];
	fma.rn.f32 	%f280, %f279, %f155, %f278;
	ld.shared.f32 	%f281, [%r36+1564];
	fma.rn.f32 	%f306, %f281, %f154, %f280;
	add.s32 	%r46, %r46, 32;
	setp.ne.s32 	%p1, %r46, 2560;
	@%p1 bra 	$L__BB0_2;
	add.s32 	%r45, %r45, 1;
	setp.ne.s32 	%p2, %r45, 8;
	@%p2 bra 	$L__BB0_1;
	shl.b32 	%r37, %r3, 8;
	and.b32  	%r38, %r37, 2147479552;
	shl.b32 	%r39, %r1, 7;
	and.b32  	%r40, %r39, 2048;
	shl.b32 	%r41, %r5, 4;
	or.b32  	%r42, %r40, %r7;
	or.b32  	%r43, %r42, %r38;
	or.b32  	%r44, %r43, %r41;
	cvta.to.global.u64 	%rd11, %rd3;
	cvta.to.global.u64 	%rd12, %rd4;
	mul.wide.u32 	%rd13, %r44, 4;
	add.s64 	%rd14, %rd11, %rd13;
	ld.global.nc.f32 	%f282, [%rd14];
	add.f32 	%f283, %f313, %f282;
	add.s64 	%rd15, %rd12, %rd13;
	st.global.f32 	[%rd15], %f283;
	ld.global.nc.f32 	%f284, [%rd14+1024];
	add.f32 	%f285, %f312, %f284;
	st.global.f32 	[%rd15+1024], %f285;
	ld.global.nc.f32 	%f286, [%rd14+2048];
	add.f32 	%f287, %f311, %f286;
	st.global.f32 	[%rd15+2048], %f287;
	ld.global.nc.f32 	%f288, [%rd14+3072];
	add.f32 	%f289, %f310, %f288;
	st.global.f32 	[%rd15+3072], %f289;
	ld.global.nc.f32 	%f290, [%rd14+4096];
	add.f32 	%f291, %f309, %f290;
	st.global.f32 	[%rd15+4096], %f291;
	ld.global.nc.f32 	%f292, [%rd14+5120];
	add.f32 	%f293, %f308, %f292;
	st.global.f32 	[%rd15+5120], %f293;
	ld.global.nc.f32 	%f294, [%rd14+6144];
	add.f32 	%f295, %f307, %f294;
	st.global.f32 	[%rd15+6144], %f295;
	ld.global.nc.f32 	%f296, [%rd14+7168];
	add.f32 	%f297, %f306, %f296;
	st.global.f32 	[%rd15+7168], %f297;
	ret;

}


// ===== COMPILED SASS (sm_100) =====

	.target	sm_100

	.elftype	@"ET_EXEC"


//--------------------- .note.nv.tkinfo           --------------------------
	.section	.note.nv.tkinfo,"",@"SHT_NOTE"
	.sectionflags	@"SHF_NOTE_NV_TKINFO"
	.tkinfo
        /*0018*/ 	.word	0x00000002
        /*0030*/ 	.string	""
        /*0030*/ 	.string	"ptxas"
        /*0030*/ 	.string	"Cuda compilation tools, release 13.0, V13.0.88"
        /*0030*/ 	.string	"Build cuda_13.0.r13.0/compiler.36424714_0"
        /*0030*/ 	.string	"-arch sm_100 -m 64 "



//--------------------- .note.nv.cuinfo           --------------------------
	.section	.note.nv.cuinfo,"",@"SHT_NOTE"
	.sectionflags	@"SHF_NOTE_NV_CUINFO"
        /*0018*/ 	.short	0x0002
        /*001a*/ 	.short	0x0064
        /*001c*/ 	.short	0x0082
	.zero		2


//--------------------- .nv.info                  --------------------------
	.section	.nv.info,"",@"SHT_CUDA_INFO"
	.align	4


	//----- nvinfo : EIATTR_REGCOUNT
	.align		4
        /*0000*/ 	.byte	0x04, 0x2f
        /*0002*/ 	.short	(.L_1 - .L_0)
	.align		4
.L_0:
        /*0004*/ 	.word	index@(default_function_kernel)
        /*0008*/ 	.word	0x0000007e


	//----- nvinfo : EIATTR_FRAME_SIZE
	.align		4
.L_1:
        /*000c*/ 	.byte	0x04, 0x11
        /*000e*/ 	.short	(.L_3 - .L_2)
	.align		4
.L_2:
        /*0010*/ 	.word	index@(default_function_kernel)
        /*0014*/ 	.word	0x00000000


	//----- nvinfo : EIATTR_MIN_STACK_SIZE
	.align		4
.L_3:
        /*0018*/ 	.byte	0x04, 0x12
        /*001a*/ 	.short	(.L_5 - .L_4)
	.align		4
.L_4:
        /*001c*/ 	.word	index@(default_function_kernel)
        /*0020*/ 	.word	0x00000000
.L_5:


//--------------------- .nv.compat                --------------------------
	.section	.nv.compat,"",@"SHT_CUDA_COMPAT_INFO"
	.align	4
        /*0000*/ 	.byte	0x02, 0x09, 0x00, 0x00, 0x02, 0x02, 0x01, 0x00, 0x02, 0x05, 0x05, 0x00, 0x03, 0x07, 0x01, 0x01
        /*0010*/ 	.byte	0x02, 0x03, 0x00, 0x00, 0x02, 0x06, 0x01, 0x00, 0x04, 0x0b, 0x08, 0x00, 0x09, 0x00, 0x00, 0x00
        /*0020*/ 	.byte	0x00, 0x00, 0x00, 0x00


//--------------------- .nv.info.default_function_kernel --------------------------
	.section	.nv.info.default_function_kernel,"",@"SHT_CUDA_INFO"
	.sectionflags	@""
	.align	4


	//----- nvinfo : EIATTR_CUDA_API_VERSION
	.align		4
        /*0000*/ 	.byte	0x04, 0x37
        /*0002*/ 	.short	(.L_7 - .L_6)
.L_6:
        /*0004*/ 	.word	0x00000082


	//----- nvinfo : EIATTR_KPARAM_INFO
	.align		4
.L_7:
        /*0008*/ 	.byte	0x04, 0x17
        /*000a*/ 	.short	(.L_9 - .L_8)
.L_8:
        /*000c*/ 	.word	0x00000000
        /*0010*/ 	.short	0x0003
        /*0012*/ 	.short	0x0018
        /*0014*/ 	.byte	0x00, 0xf5, 0x21, 0x00


	//----- nvinfo : EIATTR_KPARAM_INFO
	.align		4
.L_9:
        /*0018*/ 	.byte	0x04, 0x17
        /*001a*/ 	.short	(.L_11 - .L_10)
.L_10:
        /*001c*/ 	.word	0x00000000
        /*0020*/ 	.short	0x0002
        /*0022*/ 	.short	0x0010
        /*0024*/ 	.byte	0x00, 0xf5, 0x21, 0x00


	//----- nvinfo : EIATTR_KPARAM_INFO
	.align		4
.L_11:
        /*0028*/ 	.byte	0x04, 0x17
        /*002a*/ 	.short	(.L_13 - .L_12)
.L_12:
        /*002c*/ 	.word	0x00000000
        /*0030*/ 	.short	0x0001
        /*0032*/ 	.short	0x0008
        /*0034*/ 	.byte	0x00, 0xf5, 0x21, 0x00


	//----- nvinfo : EIATTR_KPARAM_INFO
	.align		4
.L_13:
        /*0038*/ 	.byte	0x04, 0x17
        /*003a*/ 	.short	(.L_15 - .L_14)
.L_14:
        /*003c*/ 	.word	0x00000000
        /*0040*/ 	.short	0x0000
        /*0042*/ 	.short	0x0000
        /*0044*/ 	.byte	0x00, 0xf5, 0x21, 0x00


	//----- nvinfo : EIATTR_SPARSE_MMA_MASK
	.align		4
.L_15:
        /*0048*/ 	.byte	0x03, 0x50
        /*004a*/ 	.short	0x0000


	//----- nvinfo : EIATTR_MAXREG_COUNT
	.align		4
        /*004c*/ 	.byte	0x03, 0x1b
        /*004e*/ 	.short	0x00ff


	//----- nvinfo : EIATTR_NUM_BARRIERS
	.align		4
        /*0050*/ 	.byte	0x02, 0x4c
        /*0052*/ 	.byte	0x01
	.zero		1


	//----- nvinfo : EIATTR_MERCURY_ISA_VERSION
	.align		4
        /*0054*/ 	.byte	0x03, 0x5f
        /*0056*/ 	.short	0x0101


	//----- nvinfo : EIATTR_VRC_CTA_INIT_COUNT
	.align		4
        /*0058*/ 	.byte	0x02, 0x4a
	.zero		1
	.zero		1


	//----- nvinfo : EIATTR_EXIT_INSTR_OFFSETS
	.align		4
        /*005c*/ 	.byte	0x04, 0x1c
        /*005e*/ 	.short	(.L_17 - .L_16)


	//   ....[0]....
.L_16:
        /*0060*/ 	.word	0x00001040


	//----- nvinfo : EIATTR_MAX_THREADS
	.align		4
.L_17:
        /*0064*/ 	.byte	0x04, 0x05
        /*0066*/ 	.short	(.L_19 - .L_18)
.L_18:
        /*0068*/ 	.word	0x00000020
        /*006c*/ 	.word	0x00000001
        /*0070*/ 	.word	0x00000001


	//----- nvinfo : EIATTR_CBANK_PARAM_SIZE
	.align		4
.L_19:
        /*0074*/ 	.byte	0x03, 0x19
        /*0076*/ 	.short	0x0020


	//----- nvinfo : EIATTR_PARAM_CBANK
	.align		4
        /*0078*/ 	.byte	0x04, 0x0a
        /*007a*/ 	.short	(.L_21 - .L_20)
	.align		4
.L_20:
        /*007c*/ 	.word	index@(.nv.constant0.default_function_kernel)
        /*0080*/ 	.short	0x0380
        /*0082*/ 	.short	0x0020


	//----- nvinfo : EIATTR_SW_WAR
	.align		4
.L_21:
        /*0084*/ 	.byte	0x04, 0x36
        /*0086*/ 	.short	(.L_23 - .L_22)
.L_22:
        /*0088*/ 	.word	0x00000008
.L_23:


//--------------------- .nv.callgraph             --------------------------
	.section	.nv.callgraph,"",@"SHT_CUDA_CALLGRAPH"
	.align	4
	.sectionentsize	8
	.align		4
        /*0000*/ 	.word	0x00000000
	.align		4
        /*0004*/ 	.word	0xffffffff
	.align		4
        /*0008*/ 	.word	0x00000000
	.align		4
        /*000c*/ 	.word	0xfffffffe
	.align		4
        /*0010*/ 	.word	0x00000000
	.align		4
        /*0014*/ 	.word	0xfffffffd
	.align		4
        /*0018*/ 	.word	0x00000000
	.align		4
        /*001c*/ 	.word	0xfffffffc


//--------------------- .text.default_function_kernel --------------------------
	.section	.text.default_function_kernel,"ax",@progbits
	.align	128
        .global         default_function_kernel
        .type           default_function_kernel,@function
        .size           default_function_kernel,(.L_x_3 - default_function_kernel)
        .other          default_function_kernel,@"STO_CUDA_ENTRY STV_DEFAULT"
default_function_kernel:
.text.default_function_kernel:
[----:B------:R-:W-:Y:S01]  /*0000*/  LDC R1, c[0x0][0x37c] ;  /* 0x0000df00ff017b82 */ /* 0x000fe20000000800 */
[----:B------:R-:W0:Y:S07]  /*0010*/  S2R R0, SR_CTAID.X ;  /* 0x0000000000007919 */ /* 0x000e2e0000002500 */
[----:B------:R-:W1:Y:S01]  /*0020*/  S2UR UR6, SR_CgaCtaId ;  /* 0x00000000000679c3 */ /* 0x000e620000008800 */
[----:B------:R-:W-:Y:S01]  /*0030*/  UMOV UR4, 0x400 ;  /* 0x0000040000047882 */ /* 0x000fe20000000000 */
[----:B------:R-:W-:Y:S01]  /*0040*/  HFMA2 R9, -RZ, RZ, 0, 0 ;  /* 0x00000000ff097431 */ /* 0x000fe200000001ff */
[----:B------:R-:W2:Y:S01]  /*0050*/  S2R R2, SR_TID.X ;  /* 0x0000000000027919 */ /* 0x000ea20000002100 */
[----:B------:R-:W-:Y:S01]  /*0060*/  UIADD3 UR5, UPT, UPT, UR4, 0x2000, URZ ;  /* 0x0000200004057890 */ /* 0x000fe2000fffe0ff */
[----:B------:R-:W-:Y:S01]  /*0070*/  HFMA2 R13, -RZ, RZ, 0, 0 ;  /* 0x00000000ff0d7431 */ /* 0x000fe200000001ff */
[----:B------:R-:W-:Y:S01]  /*0080*/  MOV R11, RZ ;  /* 0x000000ff000b7202 */ /* 0x000fe20000000f00 */
[----:B------:R-:W-:Y:S01]  /*0090*/  HFMA2 R117, -RZ, RZ, 0, 0 ;  /* 0x00000000ff757431 */ /* 0x000fe200000001ff */
[----:B------:R-:W-:Y:S01]  /*00a0*/  MOV R7, RZ ;  /* 0x000000ff00077202 */ /* 0x000fe20000000f00 */
[----:B------:R-:W-:Y:S01]  /*00b0*/  HFMA2 R121, -RZ, RZ, 0, 0 ;  /* 0x00000000ff797431 */ /* 0x000fe200000001ff */
[----:B------:R-:W-:Y:S01]  /*00c0*/  MOV R119, RZ ;  /* 0x000000ff00777202 */ /* 0x000fe20000000f00 */
[----:B------:R-:W3:Y:S01]  /*00d0*/  LDCU.64 UR8, c[0x0][0x358] ;  /* 0x00006b00ff0877ac */ /* 0x000ee20008000a00 */
[----:B------:R-:W-:Y:S01]  /*00e0*/  MOV R115, RZ ;  /* 0x000000ff00737202 */ /* 0x000fe20000000f00 */
[----:B-1----:R-:W-:-:S02]  /*00f0*/  ULEA UR5, UR6, UR5, 0x18 ;  /* 0x0000000506057291 */ /* 0x002fc4000f8ec0ff */
[----:B------:R-:W-:Y:S01]  /*0100*/  ULEA UR4, UR6, UR4, 0x18 ;  /* 0x0000000406047291 */ /* 0x000fe2000f8ec0ff */
[C---:B0-----:R-:W-:Y:S02]  /*0110*/  SHF.L.U32 R3, R0.reuse, 0xa, RZ ;  /* 0x0000000a00037819 */ /* 0x041fe400000006ff */
[----:B------:R-:W-:Y:S02]  /*0120*/  SHF.L.U32 R6, R0, 0xe, RZ ;  /* 0x0000000e00067819 */ /* 0x000fe400000006ff */
[C---:B--2---:R-:W-:Y:S02]  /*0130*/  SHF.L.U32 R4, R2.reuse, 0x2, RZ ;  /* 0x0000000202047819 */ /* 0x044fe400000006ff */
[----:B------:R-:W-:Y:S02]  /*0140*/  SHF.L.U32 R5, R2, 0x1, RZ ;  /* 0x0000000102057819 */ /* 0x000fe400000006ff */
[----:B------:R-:W-:Y:S02]  /*0150*/  LOP3.LUT R3, R4, 0x7fffc000, R3, 0xf8, !PT ;  /* 0x7fffc00004037812 */ /* 0x000fe400078ef803 */
[----:B------:R-:W-:Y:S01]  /*0160*/  LOP3.LUT R4, R5, 0x3c000, R6, 0xf8, !PT ;  /* 0x0003c00005047812 */ /* 0x000fe200078ef806 */
[----:B------:R-:W-:Y:S01]  /*0170*/  HFMA2 R5, -RZ, RZ, 0, 0 ;  /* 0x00000000ff057431 */ /* 0x000fe200000001ff */
[----:B------:R-:W-:-:S02]  /*0180*/  SHF.L.U32 R6, R2, 0x9, RZ ;  /* 0x0000000902067819 */ /* 0x000fc400000006ff */
[----:B------:R-:W-:Y:S02]  /*0190*/  SHF.L.U32 R8, R2, 0x8, RZ ;  /* 0x0000000802087819 */ /* 0x000fe400000006ff */
[----:B------:R-:W-:Y:S02]  /*01a0*/  LOP3.LUT R6, R6, 0x1e00, RZ, 0xc0, !PT ;  /* 0x00001e0006067812 */ /* 0x000fe400078ec0ff */
[----:B------:R-:W-:Y:S02]  /*01b0*/  LOP3.LUT R12, R8, 0x1000, RZ, 0xc0, !PT ;  /* 0x00001000080c7812 */ /* 0x000fe400078ec0ff */
[----:B------:R-:W-:Y:S02]  /*01c0*/  IADD3 R10, PT, PT, R6, UR5, RZ ;  /* 0x00000005060a7c10 */ /* 0x000fe4000fffe0ff */
[----:B------:R-:W-:Y:S02]  /*01d0*/  LOP3.LUT R8, R0, 0xf, RZ, 0xc0, !PT ;  /* 0x0000000f00087812 */ /* 0x000fe400078ec0ff */
[----:B------:R-:W-:-:S02]  /*01e0*/  LEA R114, R2, UR4, 0x4 ;  /* 0x0000000402727c11 */ /* 0x000fc4000f8e20ff */
[----:B------:R-:W-:Y:S02]  /*01f0*/  IADD3 R12, PT, PT, R12, UR4, RZ ;  /* 0x000000040c0c7c10 */ /* 0x000fe4000fffe0ff */
[----:B---3--:R-:W-:-:S07]  /*0200*/  LEA R6, R2, UR5, 0x3 ;  /* 0x0000000502067c11 */ /* 0x008fce000f8e18ff */
.L_x_1:
[----:B------:R-:W0:Y:S01]  /*0210*/  LDC.64 R70, c[0x0][0x380] ;  /* 0x0000e000ff467b82 */ /* 0x000e220000000a00 */
[----:B------:R-:W-:-:S07]  /*0220*/  LEA R15, R5, R3, 0x7 ;  /* 0x00000003050f7211 */ /* 0x000fce00078e38ff */
[----:B------:R-:W1:Y:S01]  /*0230*/  LDC.64 R122, c[0x0][0x388] ;  /* 0x0000e200ff7a7b82 */ /* 0x000e620000000a00 */
[----:B0-----:R-:W-:-:S05]  /*0240*/  IMAD.WIDE.U32 R70, R15, 0x4, R70 ;  /* 0x000000040f467825 */ /* 0x001fca00078e0046 */
[----:B------:R-:W2:Y:S04]  /*0250*/  LDG.E.128.CONSTANT R60, desc[UR8][R70.64+0x4000] ;  /* 0x00400008463c7981 */ /* 0x000ea8000c1e9d00 */
[----:B------:R-:W3:Y:S04]  /*0260*/  LDG.E.128.CONSTANT R64, desc[UR8][R70.64+0x5000] ;  /* 0x0050000846407981 */ /* 0x000ee8000c1e9d00 */
[----:B------:R-:W4:Y:S04]  /*0270*/  LDG.E.128.CONSTANT R16, desc[UR8][R70.64] ;  /* 0x0000000846107981 */ /* 0x000f28000c1e9d00 */
[----:B------:R-:W5:Y:S04]  /*0280*/  LDG.E.128.CONSTANT R20, desc[UR8][R70.64+0x1000] ;  /* 0x0010000846147981 */ /* 0x000f68000c1e9d00 */
[----:B------:R-:W5:Y:S04]  /*0290*/  LDG.E.128.CONSTANT R24, desc[UR8][R70.64+0x2000] ;  /* 0x0020000846187981 */ /* 0x000f68000c1e9d00 */
[----:B------:R-:W5:Y:S04]  /*02a0*/  LDG.E.128.CONSTANT R28, desc[UR8][R70.64+0x3000] ;  /* 0x00300008461c7981 */ /* 0x000f68000c1e9d00 */
[----:B------:R-:W5:Y:S01]  /*02b0*/  LDG.E.128.CONSTANT R72, desc[UR8][R70.64+0x6000] ;  /* 0x0060000846487981 */ /* 0x000f62000c1e9d00 */
[----:B------:R-:W-:Y:S01]  /*02c0*/  BAR.SYNC.DEFER_BLOCKING 0x0 ;  /* 0x0000000000007b1d */ /* 0x000fe20000010000 */
[----:B------:R-:W-:-:S05]  /*02d0*/  LEA R15, R5, R4, 0x7 ;  /* 0x00000004050f7211 */ /* 0x000fca00078e38ff */
[----:B-1----:R-:W-:Y:S01]  /*02e0*/  IMAD.WIDE.U32 R122, R15, 0x4, R122 ;  /* 0x000000040f7a7825 */ /* 0x002fe200078e007a */
[----:B------:R-:W5:Y:S04]  /*02f0*/  LDG.E.128.CONSTANT R32, desc[UR8][R70.64+0x7000] ;  /* 0x0070000846207981 */ /* 0x000f68000c1e9d00 */
[----:B------:R-:W5:Y:S04]  /*0300*/  LDG.E.128.CONSTANT R36, desc[UR8][R70.64+0x8000] ;  /* 0x0080000846247981 */ /* 0x000f68000c1e9d00 */
[----:B------:R-:W5:Y:S04]  /*0310*/  LDG.E.128.CONSTANT R40, desc[UR8][R70.64+0x9000] ;  /* 0x0090000846287981 */ /* 0x000f68000c1e9d00 */
[----:B------:R-:W5:Y:S04]  /*0320*/  LDG.E.128.CONSTANT R44, desc[UR8][R70.64+0xa000] ;  /* 0x00a00008462c7981 */ /* 0x000f68000c1e9d00 */
[----:B------:R-:W5:Y:S04]  /*0330*/  LDG.E.128.CONSTANT R48, desc[UR8][R70.64+0xb000] ;  /* 0x00b0000846307981 */ /* 0x000f68000c1e9d00 */
[----:B------:R-:W5:Y:S04]  /*0340*/  LDG.E.128.CONSTANT R52, desc[UR8][R70.64+0xc000] ;  /* 0x00c0000846347981 */ /* 0x000f68000c1e9d00 */
[----:B------:R-:W5:Y:S04]  /*0350*/  LDG.E.128.CONSTANT R56, desc[UR8][R70.64+0xd000] ;  /* 0x00d0000846387981 */ /* 0x000f68000c1e9d00 */
[----:B------:R-:W5:Y:S04]  /*0360*/  LDG.E.64.CONSTANT R14, desc[UR8][R122.64] ;  /* 0x000000087a0e7981 */ /* 0x000f68000c1e9b00 */
        /* <DEDUP_REMOVED lines=20> */
[----:B--2---:R0:W-:Y:S04]  /*04b0*/  STS.128 [R114+0x800], R60 ;  /* 0x0008003c72007388 */ /* 0x0041e80000000c00 */
[----:B---3--:R1:W-:Y:S04]  /*04c0*/  STS.128 [R114+0xa00], R64 ;  /* 0x000a004072007388 */ /* 0x0083e80000000c00 */
[----:B----4-:R2:W-:Y:S04]  /*04d0*/  STS.128 [R114], R16 ;  /* 0x0000001072007388 */ /* 0x0105e80000000c00 */
[----:B-----5:R3:W-:Y:S04]  /*04e0*/  STS.128 [R114+0x200], R20 ;  /* 0x0002001472007388 */ /* 0x0207e80000000c00 */
[----:B------:R4:W-:Y:S04]  /*04f0*/  STS.128 [R114+0x400], R24 ;  /* 0x0004001872007388 */ /* 0x0009e80000000c00 */
[----:B------:R5:W-:Y:S04]  /*0500*/  STS.128 [R114+0x600], R28 ;  /* 0x0006001c72007388 */ /* 0x000be80000000c00 */
[----:B------:R5:W-:Y:S04]  /*0510*/  STS.128 [R114+0xc00], R72 ;  /* 0x000c004872007388 */ /* 0x000be80000000c00 */
[----:B0-----:R-:W5:Y:S04]  /*0520*/  LDG.E.128.CONSTANT R60, desc[UR8][R70.64+0xe000] ;  /* 0x00e00008463c7981 */ /* 0x001f68000c1e9d00 */
[----:B-1----:R-:W5:Y:S04]  /*0530*/  LDG.E.128.CONSTANT R64, desc[UR8][R70.64+0xf000] ;  /* 0x00f0000846407981 */ /* 0x002f68000c1e9d00 */
[----:B--2---:R-:W2:Y:S04]  /*0540*/  LDG.E.64.CONSTANT R16, desc[UR8][R122.64+0x100] ;  /* 0x000100087a107981 */ /* 0x004ea8000c1e9b00 */
[----:B------:R-:W2:Y:S04]  /*0550*/  LDG.E.64.CONSTANT R18, desc[UR8][R122.64+0x1000] ;  /* 0x001000087a127981 */ /* 0x000ea8000c1e9b00 */
[----:B---3--:R-:W3:Y:S04]  /*0560*/  LDG.E.64.CONSTANT R20, desc[UR8][R122.64+0x1100] ;  /* 0x001100087a147981 */ /* 0x008ee8000c1e9b00 */
[----:B------:R-:W3:Y:S04]  /*0570*/  LDG.E.64.CONSTANT R22, desc[UR8][R122.64+0x2000] ;  /* 0x002000087a167981 */ /* 0x000ee8000c1e9b00 */
[----:B----4-:R-:W4:Y:S04]  /*0580*/  LDG.E.64.CONSTANT R24, desc[UR8][R122.64+0x2100] ;  /* 0x002100087a187981 */ /* 0x010f28000c1e9b00 */
[----:B------:R-:W4:Y:S04]  /*0590*/  LDG.E.64.CONSTANT R26, desc[UR8][R122.64+0x3000] ;  /* 0x003000087a1a7981 */ /* 0x000f28000c1e9b00 */
[----:B-----5:R-:W5:Y:S04]  /*05a0*/  LDG.E.64.CONSTANT R28, desc[UR8][R122.64+0x3100] ;  /* 0x003100087a1c7981 */ /* 0x020f68000c1e9b00 */
[----:B------:R-:W5:Y:S04]  /*05b0*/  LDG.E.64.CONSTANT R30, desc[UR8][R122.64+0x4000] ;  /* 0x004000087a1e7981 */ /* 0x000f68000c1e9b00 */
[----:B------:R-:W5:Y:S04]  /*05c0*/  LDG.E.64.CONSTANT R70, desc[UR8][R122.64+0x5000] ;  /* 0x005000087a467981 */ /* 0x000f68000c1e9b00 */
[----:B------:R-:W5:Y:S04]  /*05d0*/  LDG.E.64.CONSTANT R72, desc[UR8][R122.64+0x5100] ;  /* 0x005100087a487981 */ /* 0x000f68000c1e9b00 */
[----:B------:R-:W5:Y:S04]  /*05e0*/  LDG.E.64.CONSTANT R74, desc[UR8][R122.64+0x6000] ;  /* 0x006000087a4a7981 */ /* 0x000f68000c1e9b00 */
[----:B------:R0:W-:Y:S04]  /*05f0*/  STS.128 [R114+0xe00], R32 ;  /* 0x000e002072007388 */ /* 0x0001e80000000c00 */
[----:B------:R0:W-:Y:S04]  /*0600*/  STS.128 [R114+0x1000], R36 ;  /* 0x0010002472007388 */ /* 0x0001e80000000c00 */
[----:B------:R0:W-:Y:S04]  /*0610*/  STS.128 [R114+0x1200], R40 ;  /* 0x0012002872007388 */ /* 0x0001e80000000c00 */
[----:B------:R0:W-:Y:S04]  /*0620*/  STS.128 [R114+0x1400], R44 ;  /* 0x0014002c72007388 */ /* 0x0001e80000000c00 */
[----:B------:R0:W-:Y:S04]  /*0630*/  STS.128 [R114+0x1600], R48 ;  /* 0x0016003072007388 */ /* 0x0001e80000000c00 */
[----:B------:R0:W-:Y:S04]  /*0640*/  STS.128 [R114+0x1800], R52 ;  /* 0x0018003472007388 */ /* 0x0001e80000000c00 */
[----:B------:R0:W-:Y:S01]  /*0650*/  STS.128 [R114+0x1a00], R56 ;  /* 0x001a003872007388 */ /* 0x0001e20000000c00 */
[----:B------:R-:W-:Y:S01]  /*0660*/  IADD3 R5, PT, PT, R5, 0x1, RZ ;  /* 0x0000000105057810 */ /* 0x000fe20007ffe0ff */
[----:B------:R-:W-:-:S03]  /*0670*/  UMOV UR4, 0x800 ;  /* 0x0000080000047882 */ /* 0x000fc60000000000 */
[----:B------:R-:W-:Y:S01]  /*0680*/  ISETP.NE.AND P0, PT, R5, 0x8, PT ;  /* 0x000000080500780c */ /* 0x000fe20003f05270 */
[----:B------:R0:W-:Y:S04]  /*0690*/  STS.128 [R114+0x1c00], R60 ;  /* 0x001c003c72007388 */ /* 0x0001e80000000c00 */
[----:B------:R0:W-:Y:S04]  /*06a0*/  STS.128 [R114+0x1e00], R64 ;  /* 0x001e004072007388 */ /* 0x0001e80000000c00 */
[----:B------:R0:W-:Y:S04]  /*06b0*/  STS.64 [R6], R14 ;  /* 0x0000000e06007388 */ /* 0x0001e80000000a00 */
[----:B--2---:R0:W-:Y:S04]  /*06c0*/  STS.64 [R6+0x100], R16 ;  /* 0x0001001006007388 */ /* 0x0041e80000000a00 */
[----:B------:R0:W-:Y:S04]  /*06d0*/  STS.64 [R6+0x200], R18 ;  /* 0x0002001206007388 */ /* 0x0001e80000000a00 */
[----:B---3--:R0:W-:Y:S04]  /*06e0*/  STS.64 [R6+0x300], R20 ;  /* 0x0003001406007388 */ /* 0x0081e80000000a00 */
[----:B------:R0:W-:Y:S04]  /*06f0*/  STS.64 [R6+0x400], R22 ;  /* 0x0004001606007388 */ /* 0x0001e80000000a00 */
[----:B----4-:R0:W-:Y:S04]  /*0700*/  STS.64 [R6+0x500], R24 ;  /* 0x0005001806007388 */ /* 0x0101e80000000a00 */
[----:B------:R0:W-:Y:S04]  /*0710*/  STS.64 [R6+0x600], R26 ;  /* 0x0006001a06007388 */ /* 0x0001e80000000a00 */
[----:B-----5:R0:W-:Y:S04]  /*0720*/  STS.64 [R6+0x700], R28 ;  /* 0x0007001c06007388 */ /* 0x0201e80000000a00 */
[----:B------:R0:W-:Y:S04]  /*0730*/  STS.64 [R6+0x800], R30 ;  /* 0x0008001e06007388 */ /* 0x0001e80000000a00 */
        /* <DEDUP_REMOVED lines=22> */
[----:B------:R0:W-:Y:S01]  /*08a0*/  STS.64 [R6+0x1f00], R112 ;  /* 0x001f007006007388 */ /* 0x0001e20000000a00 */
[----:B------:R-:W-:Y:S06]  /*08b0*/  BAR.SYNC.DEFER_BLOCKING 0x0 ;  /* 0x0000000000007b1d */ /* 0x000fec0000010000 */
.L_x_0:
[----:B0-----:R-:W-:Y:S04]  /*08c0*/  LDS.128 R16, [R10+UR4+-0x800] ;  /* 0xfff800040a107984 */ /* 0x001fe80008000c00 */
[----:B------:R-:W0:Y:S04]  /*08d0*/  LDS.128 R72, [R12+UR4+-0x800] ;  /* 0xfff800040c487984 */ /* 0x000e280008000c00 */
[----:B------:R-:W1:Y:S04]  /*08e0*/  LDS.128 R20, [R12+UR4+-0x600] ;  /* 0xfffa00040c147984 */ /* 0x000e680008000c00 */
[----:B------:R-:W2:Y:S04]  /*08f0*/  LDS.128 R24, [R12+UR4+-0x400] ;  /* 0xfffc00040c187984 */ /* 0x000ea80008000c00 */
[----:B------:R-:W3:Y:S04]  /*0900*/  LDS.128 R28, [R12+UR4+-0x200] ;  /* 0xfffe00040c1c7984 */ /* 0x000ee80008000c00 */
[----:B------:R-:W4:Y:S04]  /*0910*/  LDS.128 R32, [R12+UR4] ;  /* 0x000000040c207984 */ /* 0x000f280008000c00 */
[----:B------:R-:W5:Y:S04]  /*0920*/  LDS.128 R36, [R12+UR4+0x200] ;  /* 0x000200040c247984 */ /* 0x000f680008000c00 */
[----:B------:R-:W5:Y:S04]  /*0930*/  LDS.128 R40, [R12+UR4+0x400] ;  /* 0x000400040c287984 */ /* 0x000f680008000c00 */
[----:B------:R-:W5:Y:S04]  /*0940*/  LDS.128 R44, [R12+UR4+0x600] ;  /* 0x000600040c2c7984 */ /* 0x000f680008000c00 */
[----:B------:R-:W-:Y:S04]  /*0950*/  LDS.128 R48, [R10+UR4+-0x7f0] ;  /* 0xfff810040a307984 */ /* 0x000fe80008000c00 */
[----:B------:R-:W5:Y:S01]  /*0960*/  LDS.128 R52, [R12+UR4+-0x7f0] ;  /* 0xfff810040c347984 */ /* 0x000f620008000c00 */
[----:B0-----:R-:W-:-:S03]  /*0970*/  FFMA R72, R72, R16, R121 ;  /* 0x0000001048487223 */ /* 0x001fc60000000079 */
[----:B------:R-:W0:Y:S01]  /*0980*/  LDS.128 R56, [R12+UR4+-0x5f0] ;  /* 0xfffa10040c387984 */ /* 0x000e220008000c00 */
[----:B------:R-:W-:-:S03]  /*0990*/  FFMA R73, R17, R73, R72 ;  /* 0x0000004911497223 */ /* 0x000fc60000000048 */
[----:B------:R-:W0:Y:S01]  /*09a0*/  LDS.128 R60, [R12+UR4+-0x3f0] ;  /* 0xfffc10040c3c7984 */ /* 0x000e220008000c00 */
[----:B-1----:R-:W-:Y:S01]  /*09b0*/  FFMA R20, R20, R16, R115 ;  /* 0x0000001014147223 */ /* 0x002fe20000000073 */
[----:B------:R-:W-:Y:S02]  /*09c0*/  FFMA R74, R18, R74, R73 ;  /* 0x0000004a124a7223 */ /* 0x000fe40000000049 */
[----:B------:R-:W1:Y:S01]  /*09d0*/  LDS.128 R64, [R12+UR4+-0x1f0] ;  /* 0xfffe10040c407984 */ /* 0x000e620008000c00 */
[-C--:B--2---:R-:W-:Y:S01]  /*09e0*/  FFMA R24, R24, R16.reuse, R117 ;  /* 0x0000001018187223 */ /* 0x084fe20000000075 */
[----:B------:R-:W-:Y:S01]  /*09f0*/  FFMA R21, R17, R21, R20 ;  /* 0x0000001511157223 */ /* 0x000fe20000000014 */
[----:B------:R-:W-:Y:S01]  /*0a00*/  FFMA R15, R19, R75, R74 ;  /* 0x0000004b130f7223 */ /* 0x000fe2000000004a */
[----:B------:R-:W2:Y:S01]  /*0a10*/  LDS.128 R68, [R12+UR4+0x10] ;  /* 0x000010040c447984 */ /* 0x000ea20008000c00 */
[-C--:B---3--:R-:W-:Y:S01]  /*0a20*/  FFMA R28, R28, R16.reuse, R119 ;  /* 0x000000101c1c7223 */ /* 0x088fe20000000077 */
[C---:B------:R-:W-:Y:S01]  /*0a30*/  FFMA R25, R17.reuse, R25, R24 ;  /* 0x0000001911197223 */ /* 0x040fe20000000018 */
[----:B----4-:R-:W-:Y:S01]  /*0a40*/  FFMA R32, R32, R16, R13 ;  /* 0x0000001020207223 */ /* 0x010fe2000000000d */
[----:B------:R-:W3:Y:S01]  /*0a50*/  LDS.128 R72, [R12+UR4+0x210] ;  /* 0x000210040c487984 */ /* 0x000ee20008000c00 */
[C---:B------:R-:W-:Y:S01]  /*0a60*/  FFMA R29, R17.reuse, R29, R28 ;  /* 0x0000001d111d7223 */ /* 0x040fe2000000001c */
[----:B------:R-:W-:Y:S01]  /*0a70*/  FFMA R22, R18, R22, R21 ;  /* 0x0000001612167223 */ /* 0x000fe20000000015 */
[----:B-----5:R-:W-:Y:S01]  /*0a80*/  FFMA R36, R36, R16, R7 ;  /* 0x0000001024247223 */ /* 0x020fe20000000007 */
[----:B------:R-:W4:Y:S01]  /*0a90*/  LDS.128 R76, [R12+UR4+0x410] ;  /* 0x000410040c4c7984 */ /* 0x000f220008000c00 */
[C---:B------:R-:W-:Y:S01]  /*0aa0*/  FFMA R33, R17.reuse, R33, R32 ;  /* 0x0000002111217223 */ /* 0x040fe20000000020 */
[----:B------:R-:W-:Y:S01]  /*0ab0*/  FFMA R26, R18, R26, R25 ;  /* 0x0000001a121a7223 */ /* 0x000fe20000000019 */
[----:B------:R-:W-:Y:S01]  /*0ac0*/  FFMA R40, R40, R16, R9 ;  /* 0x0000001028287223 */ /* 0x000fe20000000009 */
[----:B------:R-:W5:Y:S01]  /*0ad0*/  LDS.128 R80, [R12+UR4+0x610] ;  /* 0x000610040c507984 */ /* 0x000f620008000c00 */
[C---:B------:R-:W-:Y:S01]  /*0ae0*/  FFMA R37, R17.reuse, R37, R36 ;  /* 0x0000002511257223 */ /* 0x040fe20000000024 */
[----:B------:R-:W-:Y:S01]  /*0af0*/  FFMA R30, R18, R30, R29 ;  /* 0x0000001e121e7223 */ /* 0x000fe2000000001d */
[----:B------:R-:W-:Y:S01]  /*0b00*/  FFMA R44, R44, R16, R11 ;  /* 0x000000102c2c7223 */ /* 0x000fe2000000000b */
[C---:B------:R-:W-:Y:S01]  /*0b10*/  FFMA R41, R17.reuse, R41, R40 ;  /* 0x0000002911297223 */ /* 0x040fe20000000028 */
[C---:B------:R-:W-:Y:S01]  /*0b20*/  FFMA R34, R18.reuse, R34, R33 ;  /* 0x0000002212227223 */ /* 0x040fe20000000021 */
[C---:B------:R-:W-:Y:S01]  /*0b30*/  FFMA R38, R18.reuse, R38, R37 ;  /* 0x0000002612267223 */ /* 0x040fe20000000025 */
        /* <DEDUP_REMOVED lines=8> */
[C---:B------:R-:W-:Y:S01]  /*0bc0*/  FFMA R43, R19.reuse, R43, R42 ;  /* 0x0000002b132b7223 */ /* 0x040fe2000000002a */
[----:B------:R-:W-:Y:S01]  /*0bd0*/  FFMA R47, R19, R47, R46 ;  /* 0x0000002f132f7223 */ /* 0x000fe2000000002e */
[----:B------:R-:W-:Y:S01]  /*0be0*/  UIADD3 UR4, UPT, UPT, UR4, 0x20, URZ ;  /* 0x0000002004047890 */ /* 0x000fe2000fffe0ff */
[-C--:B------:R-:W-:Y:S01]  /*0bf0*/  FFMA R52, R52, R48.reuse, R15 ;  /* 0x0000003034347223 */ /* 0x080fe2000000000f */
[-C--:B0-----:R-:W-:Y:S01]  /*0c00*/  FFMA R56, R56, R48.reuse, R23 ;  /* 0x0000003038387223 */ /* 0x081fe20000000017 */
[-C--:B------:R-:W-:Y:S01]  /*0c10*/  FFMA R60, R60, R48.reuse, R27 ;  /* 0x000000303c3c7223 */ /* 0x080fe2000000001b */
[----:B------:R-:W-:Y:S01]  /*0c20*/  UISETP.NE.AND UP0, UPT, UR4, 0xa00, UPT ;  /* 0x00000a000400788c */ /* 0x000fe2000bf05270 */
[C---:B------:R-:W-:Y:S01]  /*0c30*/  FFMA R53, R49.reuse, R53, R52 ;  /* 0x0000003531357223 */ /* 0x040fe20000000034 */
[C---:B------:R-:W-:Y:S01]  /*0c40*/  FFMA R57, R49.reuse, R57, R56 ;  /* 0x0000003931397223 */ /* 0x040fe20000000038 */
[----:B-1----:R-:W-:Y:S01]  /*0c50*/  FFMA R64, R64, R48, R31 ;  /* 0x0000003040407223 */ /* 0x002fe2000000001f */
[C---:B------:R-:W-:Y:S01]  /*0c60*/  FFMA R61, R49.reuse, R61, R60 ;  /* 0x0000003d313d7223 */ /* 0x040fe2000000003c */
[C---:B------:R-:W-:Y:S01]  /*0c70*/  FFMA R54, R50.reuse, R54, R53 ;  /* 0x0000003632367223 */ /* 0x040fe20000000035 */
[----:B------:R-:W-:Y:S01]  /*0c80*/  FFMA R58, R50, R58, R57 ;  /* 0x0000003a323a7223 */ /* 0x000fe20000000039 */
[----:B--2---:R-:W-:Y:S01]  /*0c90*/  FFMA R68, R68, R48, R35 ;  /* 0x0000003044447223 */ /* 0x004fe20000000023 */
[----:B------:R-:W-:Y:S01]  /*0ca0*/  FFMA R65, R49, R65, R64 ;  /* 0x0000004131417223 */ /* 0x000fe20000000040 */
[----:B------:R-:W-:Y:S01]  /*0cb0*/  FFMA R62, R50, R62, R61 ;  /* 0x0000003e323e7223 */ /* 0x000fe2000000003d */
[----:B------:R-:W-:Y:S01]  /*0cc0*/  FFMA R121, R51, R55, R54 ;  /* 0x0000003733797223 */ /* 0x000fe20000000036 */
[----:B---3--:R-:W-:Y:S01]  /*0cd0*/  FFMA R72, R72, R48, R39 ;  /* 0x0000003048487223 */ /* 0x008fe20000000027 */
[----:B------:R-:W-:Y:S01]  /*0ce0*/  FFMA R69, R49, R69, R68 ;  /* 0x0000004531457223 */ /* 0x000fe20000000044 */
[----:B------:R-:W-:Y:S01]  /*0cf0*/  FFMA R66, R50, R66, R65 ;  /* 0x0000004232427223 */ /* 0x000fe20000000041 */
[----:B------:R-:W-:Y:S01]  /*0d00*/  FFMA R115, R51, R59, R58 ;  /* 0x0000003b33737223 */ /* 0x000fe2000000003a */
[----:B----4-:R-:W-:Y:S01]  /*0d10*/  FFMA R76, R76, R48, R43 ;  /* 0x000000304c4c7223 */ /* 0x010fe2000000002b */
[----:B------:R-:W-:Y:S01]  /*0d20*/  FFMA R73, R49, R73, R72 ;  /* 0x0000004931497223 */ /* 0x000fe20000000048 */
[----:B------:R-:W-:Y:S01]  /*0d30*/  FFMA R70, R50, R70, R69 ;  /* 0x0000004632467223 */ /* 0x000fe20000000045 */
[----:B------:R-:W-:Y:S01]  /*0d40*/  FFMA R117, R51, R63, R62 ;  /* 0x0000003f33757223 */ /* 0x000fe2000000003e */
[----:B-----5:R-:W-:Y:S01]  /*0d50*/  FFMA R80, R80, R48, R47 ;  /* 0x0000003050507223 */ /* 0x020fe2000000002f */
[----:B------:R-:W-:Y:S01]  /*0d60*/  FFMA R77, R49, R77, R76 ;  /* 0x0000004d314d7223 */ /* 0x000fe2000000004c */
[C---:B------:R-:W-:Y:S01]  /*0d70*/  FFMA R74, R50.reuse, R74, R73 ;  /* 0x0000004a324a7223 */ /* 0x040fe20000000049 */
[----:B------:R-:W-:Y:S01]  /*0d80*/  FFMA R119, R51, R67, R66 ;  /* 0x0000004333777223 */ /* 0x000fe20000000042 */
[----:B------:R-:W-:Y:S01]  /*0d90*/  FFMA R81, R49, R81, R80 ;  /* 0x0000005131517223 */ /* 0x000fe20000000050 */
[C---:B------:R-:W-:Y:S01]  /*0da0*/  FFMA R78, R50.reuse, R78, R77 ;  /* 0x0000004e324e7223 */ /* 0x040fe2000000004d */
[C---:B------:R-:W-:Y:S01]  /*0db0*/  FFMA R13, R51.reuse, R71, R70 ;  /* 0x00000047330d7223 */ /* 0x040fe20000000046 */
[C---:B------:R-:W-:Y:S01]  /*0dc0*/  FFMA R7, R51.reuse, R75, R74 ;  /* 0x0000004b33077223 */ /* 0x040fe2000000004a */
[----:B------:R-:W-:Y:S01]  /*0dd0*/  FFMA R82, R50, R82, R81 ;  /* 0x0000005232527223 */ /* 0x000fe20000000051 */
[----:B------:R-:W-:-:S03]  /*0de0*/  FFMA R9, R51, R79, R78 ;  /* 0x0000004f33097223 */ /* 0x000fc6000000004e */
[----:B------:R-:W-:Y:S01]  /*0df0*/  FFMA R11, R51, R83, R82 ;  /* 0x00000053330b7223 */ /* 0x000fe20000000052 */
[----:B------:R-:W-:Y:S06]  /*0e00*/  BRA.U UP0, `(.L_x_0) ;  /* 0xfffffff900ac7547 */ /* 0x000fec000b83ffff */
[----:B------:R-:W-:Y:S05]  /*0e10*/  @P0 BRA `(.L_x_1) ;  /* 0xfffffff000fc0947 */ /* 0x000fea000383ffff */
[----:B------:R-:W0:Y:S01]  /*0e20*/  LDC.64 R4, c[0x0][0x390] ;  /* 0x0000e400ff047b82 */ /* 0x000e220000000a00 */
[----:B------:R-:W-:Y:S02]  /*0e30*/  SHF.L.U32 R3, R2, 0x7, RZ ;  /* 0x0000000702037819 */ /* 0x000fe400000006ff */
[----:B------:R-:W-:Y:S02]  /*0e40*/  SHF.L.U32 R0, R0, 0x8, RZ ;  /* 0x0000000800007819 */ /* 0x000fe400000006ff */
[----:B------:R-:W-:-:S04]  /*0e50*/  LOP3.LUT R3, R3, 0x800, RZ, 0xc0, !PT ;  /* 0x0000080003037812 */ /* 0x000fc800078ec0ff */
[----:B------:R-:W-:-:S04]  /*0e60*/  LOP3.LUT R3, R3, 0xf, R2, 0xf8, !PT ;  /* 0x0000000f03037812 */ /* 0x000fc800078ef802 */
[----:B------:R-:W-:-:S04]  /*0e70*/  LOP3.LUT R3, R3, 0x7ffff000, R0, 0xf8, !PT ;  /* 0x7ffff00003037812 */ /* 0x000fc800078ef800 */
[----:B------:R-:W-:-:S05]  /*0e80*/  LEA R15, R8, R3, 0x4 ;  /* 0x00000003080f7211 */ /* 0x000fca00078e20ff */
[C---:B0-----:R-:W-:Y:S02]  /*0e90*/  IMAD.WIDE.U32 R2, R15.reuse, 0x4, R4 ;  /* 0x000000040f027825 */ /* 0x041fe400078e0004 */
[----:B------:R-:W0:Y:S03]  /*0ea0*/  LDC.64 R4, c[0x0][0x398] ;  /* 0x0000e600ff047b82 */ /* 0x000e260000000a00 */
[----:B------:R-:W2:Y:S04]  /*0eb0*/  LDG.E.CONSTANT R0, desc[UR8][R2.64] ;  /* 0x0000000802007981 */ /* 0x000ea8000c1e9900 */
[----:B------:R-:W3:Y:S04]  /*0ec0*/  LDG.E.CONSTANT R6, desc[UR8][R2.64+0x400] ;  /* 0x0004000802067981 */ /* 0x000ee8000c1e9900 */
[----:B------:R-:W4:Y:S04]  /*0ed0*/  LDG.E.CONSTANT R8, desc[UR8][R2.64+0x800] ;  /* 0x0008000802087981 */ /* 0x000f28000c1e9900 */
[----:B------:R-:W5:Y:S04]  /*0ee0*/  LDG.E.CONSTANT R10, desc[UR8][R2.64+0xc00] ;  /* 0x000c0008020a7981 */ /* 0x000f68000c1e9900 */
[----:B------:R-:W5:Y:S04]  /*0ef0*/  LDG.E.CONSTANT R12, desc[UR8][R2.64+0x1000] ;  /* 0x00100008020c7981 */ /* 0x000f68000c1e9900 */
[----:B------:R-:W5:Y:S04]  /*0f00*/  LDG.E.CONSTANT R14, desc[UR8][R2.64+0x1400] ;  /* 0x00140008020e7981 */ /* 0x000f68000c1e9900 */
[----:B------:R-:W5:Y:S04]  /*0f10*/  LDG.E.CONSTANT R16, desc[UR8][R2.64+0x1800] ;  /* 0x0018000802107981 */ /* 0x000f68000c1e9900 */
[----:B------:R-:W5:Y:S01]  /*0f20*/  LDG.E.CONSTANT R18, desc[UR8][R2.64+0x1c00] ;  /* 0x001c000802127981 */ /* 0x000f62000c1e9900 */
[----:B0-----:R-:W-:-:S04]  /*0f30*/  IMAD.WIDE.U32 R4, R15, 0x4, R4 ;  /* 0x000000040f047825 */ /* 0x001fc800078e0004 */
[----:B--2---:R-:W-:Y:S01]  /*0f40*/  FADD R121, R121, R0 ;  /* 0x0000000079797221 */ /* 0x004fe20000000000 */
[----:B---3--:R-:W-:-:S04]  /*0f50*/  FADD R115, R115, R6 ;  /* 0x0000000673737221 */ /* 0x008fc80000000000 */
[----:B------:R-:W-:Y:S01]  /*0f60*/  STG.E desc[UR8][R4.64], R121 ;  /* 0x0000007904007986 */ /* 0x000fe2000c101908 */
[----:B----4-:R-:W-:-:S03]  /*0f70*/  FADD R117, R117, R8 ;  /* 0x0000000875757221 */ /* 0x010fc60000000000 */
[----:B------:R-:W-:Y:S01]  /*0f80*/  STG.E desc[UR8][R4.64+0x400], R115 ;  /* 0x0004007304007986 */ /* 0x000fe2000c101908 */
[----:B-----5:R-:W-:-:S03]  /*0f90*/  FADD R119, R119, R10 ;  /* 0x0000000a77777221 */ /* 0x020fc60000000000 */
[----:B------:R-:W-:Y:S01]  /*0fa0*/  STG.E desc[UR8][R4.64+0x800], R117 ;  /* 0x0008007504007986 */ /* 0x000fe2000c101908 */
[----:B------:R-:W-:-:S03]  /*0fb0*/  FADD R13, R13, R12 ;  /* 0x0000000c0d0d7221 */ /* 0x000fc60000000000 */
[----:B------:R-:W-:Y:S01]  /*0fc0*/  STG.E desc[UR8][R4.64+0xc00], R119 ;  /* 0x000c007704007986 */ /* 0x000fe2000c101908 */
[----:B------:R-:W-:-:S03]  /*0fd0*/  FADD R7, R7, R14 ;  /* 0x0000000e07077221 */ /* 0x000fc60000000000 */
[----:B------:R-:W-:Y:S01]  /*0fe0*/  STG.E desc[UR8][R4.64+0x1000], R13 ;  /* 0x0010000d04007986 */ /* 0x000fe2000c101908 */
[----:B------:R-:W-:-:S03]  /*0ff0*/  FADD R9, R9, R16 ;  /* 0x0000001009097221 */ /* 0x000fc60000000000 */
[----:B------:R-:W-:Y:S01]  /*1000*/  STG.E desc[UR8][R4.64+0x1400], R7 ;  /* 0x0014000704007986 */ /* 0x000fe2000c101908 */
[----:B------:R-:W-:-:S03]  /*1010*/  FADD R11, R11, R18 ;  /* 0x000000120b0b7221 */ /* 0x000fc60000000000 */
[----:B------:R-:W-:Y:S04]  /*1020*/  STG.E desc[UR8][R4.64+0x1800], R9 ;  /* 0x0018000904007986 */ /* 0x000fe8000c101908 */
[----:B------:R-:W-:Y:S01]  /*1030*/  STG.E desc[UR8][R4.64+0x1c00], R11 ;  /* 0x001c000b04007986 */ /* 0x000fe2000c101908 */
[----:B------:R-:W-:Y:S05]  /*1040*/  EXIT ;  /* 0x000000000000794d */ /* 0x000fea0003800000 */
.L_x_2:
[----:B------:R-:W-:-:S00]  /*1050*/  BRA `(.L_x_2) ;  /* 0xfffffffc00fc7947 */ /* 0x000fc0000383ffff */
[----:B------:R-:W-:-:S00]  /*1060*/  NOP ;  /* 0x0000000000007918 */ /* 0x000fc00000000000 */
        /* <DEDUP_REMOVED lines=9> */
.L_x_3:


//--------------------- .nv.shared.default_function_kernel --------------------------
	.section	.nv.shared.default_function_kernel,"aw",@nobits
	.sectionflags	@""
	.align	4
.nv.shared.default_function_kernel:
	.zero		17408


//--------------------- .nv.shared.reserved.0     --------------------------
	.section	.nv.shared.reserved.0,"aw",@nobits
	.weak		__nv_reservedSMEM_offset_0_alias
	.size		__nv_reservedSMEM_offset_0_alias, 0, 64
	.other		__nv_reservedSMEM_offset_0_alias,@"STO_CUDA_RESERVED_SHARED STV_DEFAULT"
__nv_reservedSMEM_offset_0_alias:
	.zero		0
	.zero		64


//--------------------- .nv.constant0.default_function_kernel --------------------------
	.section	.nv.constant0.default_function_kernel,"a",@progbits
	.sectionflags	@""
	.align	4
.nv.constant0.default_function_kernel:
	.zero		928


//--------------------- SYMBOLS --------------------------

	.type		.nv.reservedSmem.offset0,@object
	.size		.nv.reservedSmem.offset0,0x4
	.type		.nv.reservedSmem.cap,@object
	.size		.nv.reservedSmem.cap,0x4
